//
// Generated by NVIDIA NVVM Compiler
//
// Compiler Build ID: CL-36424714
// Cuda compilation tools, release 13.0, V13.0.88
// Based on NVVM 20.0.0
//

.version 9.0
.target sm_100
.address_size 64

	// .globl	_Z9vectorAddPfS_S_i

.visible .entry _Z9vectorAddPfS_S_i(
	.param .u64 .ptr .align 1 _Z9vectorAddPfS_S_i_param_0,
	.param .u64 .ptr .align 1 _Z9vectorAddPfS_S_i_param_1,
	.param .u64 .ptr .align 1 _Z9vectorAddPfS_S_i_param_2,
	.param .u32 _Z9vectorAddPfS_S_i_param_3
)
{
	.reg .b32 	%r<5>;
	.reg .b32 	%f<4>;
	.reg .b64 	%rd<11>;

	ld.param.u64 	%rd1, [_Z9vectorAddPfS_S_i_param_0];
	ld.param.u64 	%rd2, [_Z9vectorAddPfS_S_i_param_1];
	ld.param.u64 	%rd3, [_Z9vectorAddPfS_S_i_param_2];
	cvta.to.global.u64 	%rd4, %rd3;
	cvta.to.global.u64 	%rd5, %rd2;
	cvta.to.global.u64 	%rd6, %rd1;
	mov.u32 	%r1, %ctaid.x;
	mov.u32 	%r2, %ntid.x;
	mov.u32 	%r3, %tid.x;
	mad.lo.s32 	%r4, %r1, %r2, %r3;
	mul.wide.s32 	%rd7, %r4, 4;
	add.s64 	%rd8, %rd6, %rd7;
	ld.global.f32 	%f1, [%rd8];
	add.s64 	%rd9, %rd5, %rd7;
	ld.global.f32 	%f2, [%rd9];
	add.f32 	%f3, %f1, %f2;
	add.s64 	%rd10, %rd4, %rd7;
	st.global.f32 	[%rd10], %f3;
	ret;

}


// ===== COMPILED SASS (sm_100) =====

	.target	sm_100

	.elftype	@"ET_EXEC"


//--------------------- .note.nv.tkinfo           --------------------------
	.section	.note.nv.tkinfo,"",@"SHT_NOTE"
	.sectionflags	@"SHF_NOTE_NV_TKINFO"
	.tkinfo
        /*0018*/ 	.word	0x00000002
        /*0030*/ 	.string	""
        /*0030*/ 	.string	"ptxas"
        /*0030*/ 	.string	"Cuda compilation tools, release 13.0, V13.0.88"
        /*0030*/ 	.string	"Build cuda_13.0.r13.0/compiler.36424714_0"
        /*0030*/ 	.string	"-arch sm_100 -m 64 "



//--------------------- .note.nv.cuinfo           --------------------------
	.section	.note.nv.cuinfo,"",@"SHT_NOTE"
	.sectionflags	@"SHF_NOTE_NV_CUINFO"
        /*0018*/ 	.short	0x0002
        /*001a*/ 	.short	0x0064
        /*001c*/ 	.short	0x0082
	.zero		2


//--------------------- .nv.info                  --------------------------
	.section	.nv.info,"",@"SHT_CUDA_INFO"
	.align	4


	//----- nvinfo : EIATTR_REGCOUNT
	.align		4
        /*0000*/ 	.byte	0x04, 0x2f
        /*0002*/ 	.short	(.L_1 - .L_0)
	.align		4
.L_0:
        /*0004*/ 	.word	index@(_Z9vectorAddPfS_S_i)
        /*0008*/ 	.word	0x0000000c


	//----- nvinfo : EIATTR_FRAME_SIZE
	.align		4
.L_1:
        /*000c*/ 	.byte	0x04, 0x11
        /*000e*/ 	.short	(.L_3 - .L_2)
	.align		4
.L_2:
        /*0010*/ 	.word	index@(_Z9vectorAddPfS_S_i)
        /*0014*/ 	.word	0x00000000


	//----- nvinfo : EIATTR_MIN_STACK_SIZE
	.align		4
.L_3:
        /*0018*/ 	.byte	0x04, 0x12
        /*001a*/ 	.short	(.L_5 - .L_4)
	.align		4
.L_4:
        /*001c*/ 	.word	index@(_Z9vectorAddPfS_S_i)
        /*0020*/ 	.word	0x00000000
.L_5:


//--------------------- .nv.compat                --------------------------
	.section	.nv.compat,"",@"SHT_CUDA_COMPAT_INFO"
	.align	4
        /*0000*/ 	.byte	0x02, 0x09, 0x00, 0x00, 0x02, 0x02, 0x01, 0x00, 0x02, 0x05, 0x05, 0x00, 0x03, 0x07, 0x01, 0x01
        /*0010*/ 	.byte	0x02, 0x03, 0x00, 0x00, 0x02, 0x06, 0x01, 0x00, 0x04, 0x0b, 0x08, 0x00, 0x09, 0x00, 0x00, 0x00
        /*0020*/ 	.byte	0x00, 0x00, 0x00, 0x00


//--------------------- .nv.info._Z9vectorAddPfS_S_i --------------------------
	.section	.nv.info._Z9vectorAddPfS_S_i,"",@"SHT_CUDA_INFO"
	.sectionflags	@""
	.align	4


	//----- nvinfo : EIATTR_CUDA_API_VERSION
	.align		4
        /*0000*/ 	.byte	0x04, 0x37
        /*0002*/ 	.short	(.L_7 - .L_6)
.L_6:
        /*0004*/ 	.word	0x00000082


	//----- nvinfo : EIATTR_KPARAM_INFO
	.align		4
.L_7:
        /*0008*/ 	.byte	0x04, 0x17
        /*000a*/ 	.short	(.L_9 - .L_8)
.L_8:
        /*000c*/ 	.word	0x00000000
        /*0010*/ 	.short	0x0003
        /*0012*/ 	.short	0x0018
        /*0014*/ 	.byte	0x00, 0xf0, 0x11, 0x00


	//----- nvinfo : EIATTR_KPARAM_INFO
	.align		4
.L_9:
        /*0018*/ 	.byte	0x04, 0x17
        /*001a*/ 	.short	(.L_11 - .L_10)
.L_10:
        /*001c*/ 	.word	0x00000000
        /*0020*/ 	.short	0x0002
        /*0022*/ 	.short	0x0010
        /*0024*/ 	.byte	0x00, 0xf5, 0x21, 0x00


	//----- nvinfo : EIATTR_KPARAM_INFO
	.align		4
.L_11:
        /*0028*/ 	.byte	0x04, 0x17
        /*002a*/ 	.short	(.L_13 - .L_12)
.L_12:
        /*002c*/ 	.word	0x00000000
        /*0030*/ 	.short	0x0001
        /*0032*/ 	.short	0x0008
        /*0034*/ 	.byte	0x00, 0xf5, 0x21, 0x00


	//----- nvinfo : EIATTR_KPARAM_INFO
	.align		4
.L_13:
        /*0038*/ 	.byte	0x04, 0x17
        /*003a*/ 	.short	(.L_15 - .L_14)
.L_14:
        /*003c*/ 	.word	0x00000000
        /*0040*/ 	.short	0x0000
        /*0042*/ 	.short	0x0000
        /*0044*/ 	.byte	0x00, 0xf5, 0x21, 0x00


	//----- nvinfo : EIATTR_SPARSE_MMA_MASK
	.align		4
.L_15:
        /*0048*/ 	.byte	0x03, 0x50
        /*004a*/ 	.short	0x0000


	//----- nvinfo : EIATTR_MAXREG_COUNT
	.align		4
        /*004c*/ 	.byte	0x03, 0x1b
        /*004e*/ 	.short	0x00ff


	//----- nvinfo : EIATTR_MERCURY_ISA_VERSION
	.align		4
        /*0050*/ 	.byte	0x03, 0x5f
        /*0052*/ 	.short	0x0101


	//----- nvinfo : EIATTR_VRC_CTA_INIT_COUNT
	.align		4
        /*0054*/ 	.byte	0x02, 0x4a
	.zero		1
	.zero		1


	//----- nvinfo : EIATTR_EXIT_INSTR_OFFSETS
	.align		4
        /*0058*/ 	.byte	0x04, 0x1c
        /*005a*/ 	.short	(.L_17 - .L_16)


	//   ....[0]....
.L_16:
        /*005c*/ 	.word	0x00000100


	//----- nvinfo : EIATTR_CBANK_PARAM_SIZE
	.align		4
.L_17:
        /*0060*/ 	.byte	0x03, 0x19
        /*0062*/ 	.short	0x001c


	//----- nvinfo : EIATTR_PARAM_CBANK
	.align		4
        /*0064*/ 	.byte	0x04, 0x0a
        /*0066*/ 	.short	(.L_19 - .L_18)
	.align		4
.L_18:
        /*0068*/ 	.word	index@(.nv.constant0._Z9vectorAddPfS_S_i)
        /*006c*/ 	.short	0x0380
        /*006e*/ 	.short	0x001c


	//----- nvinfo : EIATTR_SW_WAR
	.align		4
.L_19:
        /*0070*/ 	.byte	0x04, 0x36
        /*0072*/ 	.short	(.L_21 - .L_20)
.L_20:
        /*0074*/ 	.word	0x00000008
.L_21:


//--------------------- .nv.callgraph             --------------------------
	.section	.nv.callgraph,"",@"SHT_CUDA_CALLGRAPH"
	.align	4
	.sectionentsize	8
	.align		4
        /*0000*/ 	.word	0x00000000
	.align		4
        /*0004*/ 	.word	0xffffffff
	.align		4
        /*0008*/ 	.word	0x00000000
	.align		4
        /*000c*/ 	.word	0xfffffffe
	.align		4
        /*0010*/ 	.word	0x00000000
	.align		4
        /*0014*/ 	.word	0xfffffffd
	.align		4
        /*0018*/ 	.word	0x00000000
	.align		4
        /*001c*/ 	.word	0xfffffffc


//--------------------- .text._Z9vectorAddPfS_S_i --------------------------
	.section	.text._Z9vectorAddPfS_S_i,"ax",@progbits
	.align	128
        .global         _Z9vectorAddPfS_S_i
        .type           _Z9vectorAddPfS_S_i,@function
        .size           _Z9vectorAddPfS_S_i,(.L_x_1 - _Z9vectorAddPfS_S_i)
        .other          _Z9vectorAddPfS_S_i,@"STO_CUDA_ENTRY STV_DEFAULT"
_Z9vectorAddPfS_S_i:
.text._Z9vectorAddPfS_S_i:
[----:B------:R-:W-:Y:S01]  /*0000*/  LDC R1, c[0x0][0x37c] ;  /* 0x0000df00ff017b82 */ /* 0x000fe20000000800 */
[----:B------:R-:W0:Y:S07]  /*0010*/  S2R R0, SR_TID.X ;  /* 0x0000000000007919 */ /* 0x000e2e0000002100 */
[----:B------:R-:W0:Y:S01]  /*0020*/  S2UR UR6, SR_CTAID.X ;  /* 0x00000000000679c3 */ /* 0x000e220000002500 */
[----:B------:R-:W1:Y:S07]  /*0030*/  LDCU.64 UR4, c[0x0][0x358] ;  /* 0x00006b00ff0477ac */ /* 0x000e6e0008000a00 */
[----:B------:R-:W0:Y:S08]  /*0040*/  LDC R9, c[0x0][0x360] ;  /* 0x0000d800ff097b82 */ /* 0x000e300000000800 */
[----:B------:R-:W2:Y:S08]  /*0050*/  LDC.64 R2, c[0x0][0x380] ;  /* 0x0000e000ff027b82 */ /* 0x000eb00000000a00 */
[----:B------:R-:W3:Y:S01]  /*0060*/  LDC.64 R4, c[0x0][0x388] ;  /* 0x0000e200ff047b82 */ /* 0x000ee20000000a00 */
[----:B0-----:R-:W-:-:S07]  /*0070*/  IMAD R9, R9, UR6, R0 ;  /* 0x0000000609097c24 */ /* 0x001fce000f8e0200 */
[----:B------:R-:W0:Y:S01]  /*0080*/  LDC.64 R6, c[0x0][0x390] ;  /* 0x0000e400ff067b82 */ /* 0x000e220000000a00 */
[----:B--2---:R-:W-:-:S06]  /*0090*/  IMAD.WIDE R2, R9, 0x4, R2 ;  /* 0x0000000409027825 */ /* 0x004fcc00078e0202 */
[----:B-1----:R-:W2:Y:S01]  /*00a0*/  LDG.E R2, desc[UR4][R2.64] ;  /* 0x0000000402027981 */ /* 0x002ea2000c1e1900 */
[----:B---3--:R-:W-:-:S06]  /*00b0*/  IMAD.WIDE R4, R9, 0x4, R4 ;  /* 0x0000000409047825 */ /* 0x008fcc00078e0204 */
[----:B------:R-:W2:Y:S01]  /*00c0*/  LDG.E R5, desc[UR4][R4.64] ;  /* 0x0000000404057981 */ /* 0x000ea2000c1e1900 */
[----:B0-----:R-:W-:-:S04]  /*00d0*/  IMAD.WIDE R6, R9, 0x4, R6 ;  /* 0x0000000409067825 */ /* 0x001fc800078e0206 */
[----:B--2---:R-:W-:-:S05]  /*00e0*/  FADD R9, R2, R5 ;  /* 0x0000000502097221 */ /* 0x004fca0000000000 */
[----:B------:R-:W-:Y:S01]  /*00f0*/  STG.E desc[UR4][R6.64], R9 ;  /* 0x0000000906007986 */ /* 0x000fe2000c101904 */
[----:B------:R-:W-:Y:S05]  /*0100*/  EXIT ;  /* 0x000000000000794d */ /* 0x000fea0003800000 */
.L_x_0:
[----:B------:R-:W-:-:S00]  /*0110*/  BRA `(.L_x_0) ;  /* 0xfffffffc00fc7947 */ /* 0x000fc0000383ffff */
[----:B------:R-:W-:-:S00]  /*0120*/  NOP ;  /* 0x0000000000007918 */ /* 0x000fc00000000000 */
        /* <DEDUP_REMOVED lines=13> */
.L_x_1:


//--------------------- .nv.shared.reserved.0     --------------------------
	.section	.nv.shared.reserved.0,"aw",@nobits
	.weak		__nv_reservedSMEM_offset_0_alias
	.size		__nv_reservedSMEM_offset_0_alias, 0, 64
	.other		__nv_reservedSMEM_offset_0_alias,@"STO_CUDA_RESERVED_SHARED STV_DEFAULT"
__nv_reservedSMEM_offset_0_alias:
	.zero		0
	.zero		64


//--------------------- .nv.constant0._Z9vectorAddPfS_S_i --------------------------
	.section	.nv.constant0._Z9vectorAddPfS_S_i,"a",@progbits
	.sectionflags	@""
	.align	4
.nv.constant0._Z9vectorAddPfS_S_i:
	.zero		924


//--------------------- SYMBOLS --------------------------

	.type		.nv.reservedSmem.offset0,@object
	.size		.nv.reservedSmem.offset0,0x4
